	.headerflags	@"EF_CUDA_TEXMODE_UNIFIED EF_CUDA_64BIT_ADDRESS EF_CUDA_ACCELERATORS EF_CUDA_SM90 EF_CUDA_VIRTUAL_SM(EF_CUDA_SM90)"
	.elftype	@"ET_EXEC"


//--------------------- .nv.info                  --------------------------
	.section	.nv.info,"",@"SHT_CUDA_INFO"
	.align	4


	//----- nvinfo : EIATTR_REGCOUNT
	.align		4
        /*0000*/ 	.byte	0x04, 0x2f
        /*0002*/ 	.short	(.L_1 - .L_0)
	.align		4
.L_0:
        /*0004*/ 	.word	index@(triton_poi_fused_mul_sigmoid_21)
        /*0008*/ 	.word	0x0000000a


	//----- nvinfo : EIATTR_MIN_STACK_SIZE
	.align		4
.L_1:
        /*000c*/ 	.byte	0x04, 0x12
        /*000e*/ 	.short	(.L_3 - .L_2)
	.align		4
.L_2:
        /*0010*/ 	.word	index@(triton_poi_fused_mul_sigmoid_21)
        /*0014*/ 	.word	0x00000000


	//----- nvinfo : EIATTR_FRAME_SIZE
	.align		4
.L_3:
        /*0018*/ 	.byte	0x04, 0x11
        /*001a*/ 	.short	(.L_5 - .L_4)
	.align		4
.L_4:
        /*001c*/ 	.word	index@(triton_poi_fused_mul_sigmoid_21)
        /*0020*/ 	.word	0x00000000


	//----- nvinfo : EIATTR_MIN_STACK_SIZE
	.align		4
.L_5:
        /*0024*/ 	.byte	0x04, 0x12
        /*0026*/ 	.short	(.L_7 - .L_6)
	.align		4
.L_6:
        /*0028*/ 	.word	index@(triton_poi_fused_mul_sigmoid_21)
        /*002c*/ 	.word	0x00000000
.L_7:


//--------------------- .nv.info.triton_poi_fused_mul_sigmoid_21 --------------------------
	.section	.nv.info.triton_poi_fused_mul_sigmoid_21,"",@"SHT_CUDA_INFO"
	.sectionflags	@""
	.align	4


	//----- nvinfo : EIATTR_CUDA_API_VERSION
	.align		4
        /*0000*/ 	.byte	0x04, 0x37
        /*0002*/ 	.short	(.L_9 - .L_8)
.L_8:
        /*0004*/ 	.word	0x0000007c


	//----- nvinfo : EIATTR_KPARAM_INFO
	.align		4
.L_9:
        /*0008*/ 	.byte	0x04, 0x17
        /*000a*/ 	.short	(.L_11 - .L_10)
.L_10:
        /*000c*/ 	.word	0x00000000
        /*0010*/ 	.short	0x0002
        /*0012*/ 	.short	0x0010
        /*0014*/ 	.byte	0x00, 0xf0, 0x11, 0x00


	//----- nvinfo : EIATTR_KPARAM_INFO
	.align		4
.L_11:
        /*0018*/ 	.byte	0x04, 0x17
        /*001a*/ 	.short	(.L_13 - .L_12)
.L_12:
        /*001c*/ 	.word	0x00000000
        /*0020*/ 	.short	0x0001
        /*0022*/ 	.short	0x0008
        /*0024*/ 	.byte	0x00, 0xf4, 0x21, 0x00


	//----- nvinfo : EIATTR_KPARAM_INFO
	.align		4
.L_13:
        /*0028*/ 	.byte	0x04, 0x17
        /*002a*/ 	.short	(.L_15 - .L_14)
.L_14:
        /*002c*/ 	.word	0x00000000
        /*0030*/ 	.short	0x0000
        /*0032*/ 	.short	0x0000
        /*0034*/ 	.byte	0x00, 0xf4, 0x21, 0x00


	//----- nvinfo : EIATTR_SPARSE_MMA_MASK
	.align		4
.L_15:
        /*0038*/ 	.byte	0x03, 0x50
        /*003a*/ 	.short	0x0000


	//----- nvinfo : EIATTR_MAXREG_COUNT
	.align		4
        /*003c*/ 	.byte	0x03, 0x1b
        /*003e*/ 	.short	0x00ff


	//----- nvinfo : EIATTR_EXIT_INSTR_OFFSETS
	.align		4
        /*0040*/ 	.byte	0x04, 0x1c
        /*0042*/ 	.short	(.L_17 - .L_16)


	//   ....[0]....
.L_16:
        /*0044*/ 	.word	0x000001e0


	//   ....[1]....
        /*0048*/ 	.word	0x00000200


	//----- nvinfo : EIATTR_REQNTID
	.align		4
.L_17:
        /*004c*/ 	.byte	0x04, 0x10
        /*004e*/ 	.short	(.L_19 - .L_18)
.L_18:
        /*0050*/ 	.word	0x00000080
        /*0054*/ 	.word	0x00000001
        /*0058*/ 	.word	0x00000001


	//----- nvinfo : EIATTR_CRS_STACK_SIZE
	.align		4
.L_19:
        /*005c*/ 	.byte	0x04, 0x1e
        /*005e*/ 	.short	(.L_21 - .L_20)
.L_20:
        /*0060*/ 	.word	0x00000000


	//----- nvinfo : EIATTR_CBANK_PARAM_SIZE
	.align		4
.L_21:
        /*0064*/ 	.byte	0x03, 0x19
        /*0066*/ 	.short	0x0014


	//----- nvinfo : EIATTR_PARAM_CBANK
	.align		4
        /*0068*/ 	.byte	0x04, 0x0a
        /*006a*/ 	.short	(.L_23 - .L_22)
	.align		4
.L_22:
        /*006c*/ 	.word	index@(.nv.constant0.triton_poi_fused_mul_sigmoid_21)
        /*0070*/ 	.short	0x0210
        /*0072*/ 	.short	0x0014


	//----- nvinfo : EIATTR_SW_WAR
	.align		4
.L_23:
        /*0074*/ 	.byte	0x04, 0x36
        /*0076*/ 	.short	(.L_25 - .L_24)
.L_24:
        /*0078*/ 	.word	0x00000008
.L_25:


//--------------------- .nv.callgraph             --------------------------
	.section	.nv.callgraph,"",@"SHT_CUDA_CALLGRAPH"
	.align	4
	.sectionentsize	8
	.align		4
        /*0000*/ 	.word	0x00000000
	.align		4
        /*0004*/ 	.word	0xffffffff
	.align		4
        /*0008*/ 	.word	0x00000000
	.align		4
        /*000c*/ 	.word	0xfffffffe
	.align		4
        /*0010*/ 	.word	0x00000000
	.align		4
        /*0014*/ 	.word	0xfffffffd
	.align		4
        /*0018*/ 	.word	0x00000000
	.align		4
        /*001c*/ 	.word	0xfffffffc


//--------------------- .text.triton_poi_fused_mul_sigmoid_21 --------------------------
	.section	.text.triton_poi_fused_mul_sigmoid_21,"ax",@progbits
	.align	128
        .global         triton_poi_fused_mul_sigmoid_21
        .type           triton_poi_fused_mul_sigmoid_21,@function
        .size           triton_poi_fused_mul_sigmoid_21,(.L_x_3 - triton_poi_fused_mul_sigmoid_21)
        .other          triton_poi_fused_mul_sigmoid_21,@"STO_CUDA_ENTRY STV_DEFAULT"
triton_poi_fused_mul_sigmoid_21:
.text.triton_poi_fused_mul_sigmoid_21:
[----:B------:R-:W0:Y:S02]  /*0000*/  LDC R1, c[0x0][0x28] ;  /* 0x00000a00ff017b82 */ /* 0x000e240000000800 */
[----:B------:R-:W1:Y:S01]  /*0010*/  S2R R0, SR_TID.X ;  /* 0x0000000000007919 */ /* 0x000e620000002100 */
[----:B------:R-:W-:Y:S01]  /*0020*/  ULDC.64 UR4, c[0x0][0x208] ;  /* 0x0000820000047ab9 */ /* 0x000fe20000000a00 */
[----:B------:R-:W-:Y:S01]  /*0030*/  BSSY B0, `(.L_x_0) ;  /* 0x000000a000007945 */ /* 0x000fe20003800000 */
[----:B------:R-:W2:Y:S01]  /*0040*/  S2R R5, SR_CTAID.X ;  /* 0x0000000000057919 */ /* 0x000ea20000002500 */
[----:B-1----:R-:W-:-:S04]  /*0050*/  LOP3.LUT R0, R0, 0x7f, RZ, 0xc0, !PT ;  /* 0x0000007f00007812 */ /* 0x002fc800078ec0ff */
[----:B--2---:R-:W-:Y:S01]  /*0060*/  LEA R5, R5, R0, 0x7 ;  /* 0x0000000005057211 */ /* 0x004fe200078e38ff */
[----:B------:R-:W-:-:S03]  /*0070*/  HFMA2.MMA R0, -RZ, RZ, 0, 0 ;  /* 0x00000000ff007435 */ /* 0x000fc600000001ff */
[----:B------:R-:W-:-:S13]  /*0080*/  ISETP.GE.AND P0, PT, R5, 0x60, PT ;  /* 0x000000600500780c */ /* 0x000fda0003f06270 */
[----:B------:R-:W-:Y:S05]  /*0090*/  @P0 BRA `(.L_x_1) ;  /* 0x00000000000c0947 */ /* 0x000fea0003800000 */
[----:B------:R-:W1:Y:S02]  /*00a0*/  LDC.64 R2, c[0x0][0x210] ;  /* 0x00008400ff027b82 */ /* 0x000e640000000a00 */
[----:B-1----:R-:W-:-:S05]  /*00b0*/  IMAD.WIDE R2, R5, 0x4, R2 ;  /* 0x0000000405027825 */ /* 0x002fca00078e0202 */
[----:B------:R1:W5:Y:S02]  /*00c0*/  LDG.E R0, desc[UR4][R2.64] ;  /* 0x0000000402007981 */ /* 0x000364000c1e1900 */
.L_x_1:
[----:B------:R-:W-:Y:S05]  /*00d0*/  BSYNC B0 ;  /* 0x0000000000007941 */ /* 0x000fea0003800000 */
.L_x_0:
[----:B-1---5:R-:W-:Y:S01]  /*00e0*/  FADD R2, RZ, -R0 ;  /* 0x80000000ff027221 */ /* 0x022fe20000000000 */
[----:B------:R-:W-:-:S03]  /*00f0*/  MOV R7, 0x3e800000 ;  /* 0x3e80000000077802 */ /* 0x000fc60000000f00 */
[----:B------:R-:W-:-:S05]  /*0100*/  FMUL R4, R2, 1.4426950216293334961 ;  /* 0x3fb8aa3b02047820 */ /* 0x000fca0000400000 */
[----:B------:R-:W-:-:S13]  /*0110*/  FSETP.GEU.AND P1, PT, R4, -126, PT ;  /* 0xc2fc00000400780b */ /* 0x000fda0003f2e000 */
[----:B------:R-:W-:-:S04]  /*0120*/  @!P1 FMUL R4, R4, 0.5 ;  /* 0x3f00000004049820 */ /* 0x000fc80000400000 */
[----:B------:R-:W1:Y:S02]  /*0130*/  MUFU.EX2 R2, R4 ;  /* 0x0000000400027308 */ /* 0x000e640000000800 */
[----:B-1----:R-:W-:-:S04]  /*0140*/  @!P1 FMUL R2, R2, R2 ;  /* 0x0000000202029220 */ /* 0x002fc80000400000 */
[----:B------:R-:W-:Y:S02]  /*0150*/  FADD R6, R2, 1 ;  /* 0x3f80000002067421 */ /* 0x000fe40000000000 */
[----:B------:R-:W1:Y:S03]  /*0160*/  LDC.64 R2, c[0x0][0x218] ;  /* 0x00008600ff027b82 */ /* 0x000e660000000a00 */
[----:B------:R-:W-:-:S04]  /*0170*/  FSETP.GT.AND P1, PT, R6, 8.50705917302346158658e+37, PT ;  /* 0x7e8000000600780b */ /* 0x000fc80003f24000 */
[----:B------:R-:W-:-:S09]  /*0180*/  FSEL R7, R7, 1, P1 ;  /* 0x3f80000007077808 */ /* 0x000fd20000800000 */
[----:B------:R-:W-:-:S06]  /*0190*/  @P1 FMUL R6, R6, 0.25 ;  /* 0x3e80000006061820 */ /* 0x000fcc0000400000 */
[----:B------:R-:W2:Y:S01]  /*01a0*/  MUFU.RCP R6, R6 ;  /* 0x0000000600067308 */ /* 0x000ea20000001000 */
[----:B-1----:R-:W-:-:S04]  /*01b0*/  IMAD.WIDE R2, R5, 0x4, R2 ;  /* 0x0000000405027825 */ /* 0x002fc800078e0202 */
[----:B--2---:R-:W-:-:S04]  /*01c0*/  FMUL R7, R6, R7 ;  /* 0x0000000706077220 */ /* 0x004fc80000400000 */
[----:B------:R-:W-:Y:S01]  /*01d0*/  FMUL R7, R7, R0 ;  /* 0x0000000007077220 */ /* 0x000fe20000400000 */
[----:B------:R-:W-:Y:S06]  /*01e0*/  @P0 EXIT ;  /* 0x000000000000094d */ /* 0x000fec0003800000 */
[----:B------:R-:W-:Y:S01]  /*01f0*/  STG.E desc[UR4][R2.64], R7 ;  /* 0x0000000702007986 */ /* 0x000fe2000c101904 */
[----:B------:R-:W-:Y:S05]  /*0200*/  EXIT ;  /* 0x000000000000794d */ /* 0x000fea0003800000 */
.L_x_2:
[----:B------:R-:W-:-:S00]  /*0210*/  BRA `(.L_x_2) ;  /* 0xfffffffc00fc7947 */ /* 0x000fc0000383ffff */
[----:B------:R-:W-:-:S00]  /*0220*/  NOP ;  /* 0x0000000000007918 */ /* 0x000fc00000000000 */
        /* <DEDUP_REMOVED lines=13> */
.L_x_3:


//--------------------- .nv.constant0.triton_poi_fused_mul_sigmoid_21 --------------------------
	.section	.nv.constant0.triton_poi_fused_mul_sigmoid_21,"a",@progbits
	.sectionflags	@""
	.align	4
.nv.constant0.triton_poi_fused_mul_sigmoid_21:
	.zero		548
